//
// Generated by NVIDIA NVVM Compiler
//
// Compiler Build ID: CL-36424714
// Cuda compilation tools, release 13.0, V13.0.88
// Based on NVVM 20.0.0
//

.version 9.0
.target sm_100
.address_size 64

	// .globl	_Z20out_of_bounds_kernelPii

.visible .entry _Z20out_of_bounds_kernelPii(
	.param .u64 .ptr .align 1 _Z20out_of_bounds_kernelPii_param_0,
	.param .u32 _Z20out_of_bounds_kernelPii_param_1
)
{
	.reg .pred 	%p<2>;
	.reg .b32 	%r<6>;
	.reg .b64 	%rd<5>;

	ld.param.u64 	%rd1, [_Z20out_of_bounds_kernelPii_param_0];
	ld.param.u32 	%r2, [_Z20out_of_bounds_kernelPii_param_1];
	mov.u32 	%r3, %ctaid.x;
	mov.u32 	%r4, %ntid.x;
	mov.u32 	%r5, %tid.x;
	mad.lo.s32 	%r1, %r3, %r4, %r5;
	setp.ge.s32 	%p1, %r1, %r2;
	@%p1 bra 	$L__BB0_2;
	cvta.to.global.u64 	%rd2, %rd1;
	mul.wide.s32 	%rd3, %r1, 4;
	add.s64 	%rd4, %rd2, %rd3;
	st.global.u32 	[%rd4], %r1;
$L__BB0_2:
	ret;

}
	// .globl	_Z10vector_addPKiS0_Pii
.visible .entry _Z10vector_addPKiS0_Pii(
	.param .u64 .ptr .align 1 _Z10vector_addPKiS0_Pii_param_0,
	.param .u64 .ptr .align 1 _Z10vector_addPKiS0_Pii_param_1,
	.param .u64 .ptr .align 1 _Z10vector_addPKiS0_Pii_param_2,
	.param .u32 _Z10vector_addPKiS0_Pii_param_3
)
{
	.reg .pred 	%p<2>;
	.reg .b32 	%r<9>;
	.reg .b64 	%rd<11>;

	ld.param.u64 	%rd1, [_Z10vector_addPKiS0_Pii_param_0];
	ld.param.u64 	%rd2, [_Z10vector_addPKiS0_Pii_param_1];
	ld.param.u64 	%rd3, [_Z10vector_addPKiS0_Pii_param_2];
	ld.param.u32 	%r2, [_Z10vector_addPKiS0_Pii_param_3];
	mov.u32 	%r3, %ctaid.x;
	mov.u32 	%r4, %ntid.x;
	mov.u32 	%r5, %tid.x;
	mad.lo.s32 	%r1, %r3, %r4, %r5;
	setp.ge.s32 	%p1, %r1, %r2;
	@%p1 bra 	$L__BB1_2;
	cvta.to.global.u64 	%rd4, %rd1;
	cvta.to.global.u64 	%rd5, %rd2;
	cvta.to.global.u64 	%rd6, %rd3;
	mul.wide.s32 	%rd7, %r1, 4;
	add.s64 	%rd8, %rd4, %rd7;
	ld.global.u32 	%r6, [%rd8];
	add.s64 	%rd9, %rd5, %rd7;
	ld.global.u32 	%r7, [%rd9];
	add.s32 	%r8, %r7, %r6;
	add.s64 	%rd10, %rd6, %rd7;
	st.global.u32 	[%rd10], %r8;
$L__BB1_2:
	ret;

}


// ===== COMPILED SASS (sm_100) =====

	.target	sm_100

	.elftype	@"ET_EXEC"


//--------------------- .note.nv.tkinfo           --------------------------
	.section	.note.nv.tkinfo,"",@"SHT_NOTE"
	.sectionflags	@"SHF_NOTE_NV_TKINFO"
	.tkinfo
        /*0018*/ 	.word	0x00000002
        /*0030*/ 	.string	""
        /*0030*/ 	.string	"ptxas"
        /*0030*/ 	.string	"Cuda compilation tools, release 13.0, V13.0.88"
        /*0030*/ 	.string	"Build cuda_13.0.r13.0/compiler.36424714_0"
        /*0030*/ 	.string	"-arch sm_100 -m 64 "



//--------------------- .note.nv.cuinfo           --------------------------
	.section	.note.nv.cuinfo,"",@"SHT_NOTE"
	.sectionflags	@"SHF_NOTE_NV_CUINFO"
        /*0018*/ 	.short	0x0002
        /*001a*/ 	.short	0x0064
        /*001c*/ 	.short	0x0082
	.zero		2


//--------------------- .nv.info                  --------------------------
	.section	.nv.info,"",@"SHT_CUDA_INFO"
	.align	4


	//----- nvinfo : EIATTR_REGCOUNT
	.align		4
        /*0000*/ 	.byte	0x04, 0x2f
        /*0002*/ 	.short	(.L_1 - .L_0)
	.align		4
.L_0:
        /*0004*/ 	.word	index@(_Z20out_of_bounds_kernelPii)
        /*0008*/ 	.word	0x00000008


	//----- nvinfo : EIATTR_FRAME_SIZE
	.align		4
.L_1:
        /*000c*/ 	.byte	0x04, 0x11
        /*000e*/ 	.short	(.L_3 - .L_2)
	.align		4
.L_2:
        /*0010*/ 	.word	index@(_Z20out_of_bounds_kernelPii)
        /*0014*/ 	.word	0x00000000


	//----- nvinfo : EIATTR_REGCOUNT
	.align		4
.L_3:
        /*0018*/ 	.byte	0x04, 0x2f
        /*001a*/ 	.short	(.L_5 - .L_4)
	.align		4
.L_4:
        /*001c*/ 	.word	index@(_Z10vector_addPKiS0_Pii)
        /*0020*/ 	.word	0x0000000c


	//----- nvinfo : EIATTR_FRAME_SIZE
	.align		4
.L_5:
        /*0024*/ 	.byte	0x04, 0x11
        /*0026*/ 	.short	(.L_7 - .L_6)
	.align		4
.L_6:
        /*0028*/ 	.word	index@(_Z10vector_addPKiS0_Pii)
        /*002c*/ 	.word	0x00000000


	//----- nvinfo : EIATTR_MIN_STACK_SIZE
	.align		4
.L_7:
        /*0030*/ 	.byte	0x04, 0x12
        /*0032*/ 	.short	(.L_9 - .L_8)
	.align		4
.L_8:
        /*0034*/ 	.word	index@(_Z10vector_addPKiS0_Pii)
        /*0038*/ 	.word	0x00000000


	//----- nvinfo : EIATTR_MIN_STACK_SIZE
	.align		4
.L_9:
        /*003c*/ 	.byte	0x04, 0x12
        /*003e*/ 	.short	(.L_11 - .L_10)
	.align		4
.L_10:
        /*0040*/ 	.word	index@(_Z20out_of_bounds_kernelPii)
        /*0044*/ 	.word	0x00000000
.L_11:


//--------------------- .nv.compat                --------------------------
	.section	.nv.compat,"",@"SHT_CUDA_COMPAT_INFO"
	.align	4
        /*0000*/ 	.byte	0x02, 0x09, 0x00, 0x00, 0x02, 0x02, 0x01, 0x00, 0x02, 0x05, 0x05, 0x00, 0x03, 0x07, 0x01, 0x01
        /*0010*/ 	.byte	0x02, 0x03, 0x00, 0x00, 0x02, 0x06, 0x01, 0x00, 0x04, 0x0b, 0x08, 0x00, 0x09, 0x00, 0x00, 0x00
        /*0020*/ 	.byte	0x00, 0x00, 0x00, 0x00


//--------------------- .nv.info._Z10vector_addPKiS0_Pii --------------------------
	.section	.nv.info._Z10vector_addPKiS0_Pii,"",@"SHT_CUDA_INFO"
	.sectionflags	@""
	.align	4


	//----- nvinfo : EIATTR_CUDA_API_VERSION
	.align		4
        /*0000*/ 	.byte	0x04, 0x37
        /*0002*/ 	.short	(.L_13 - .L_12)
.L_12:
        /*0004*/ 	.word	0x00000082


	//----- nvinfo : EIATTR_KPARAM_INFO
	.align		4
.L_13:
        /*0008*/ 	.byte	0x04, 0x17
        /*000a*/ 	.short	(.L_15 - .L_14)
.L_14:
        /*000c*/ 	.word	0x00000000
        /*0010*/ 	.short	0x0003
        /*0012*/ 	.short	0x0018
        /*0014*/ 	.byte	0x00, 0xf0, 0x11, 0x00


	//----- nvinfo : EIATTR_KPARAM_INFO
	.align		4
.L_15:
        /*0018*/ 	.byte	0x04, 0x17
        /*001a*/ 	.short	(.L_17 - .L_16)
.L_16:
        /*001c*/ 	.word	0x00000000
        /*0020*/ 	.short	0x0002
        /*0022*/ 	.short	0x0010
        /*0024*/ 	.byte	0x00, 0xf5, 0x21, 0x00


	//----- nvinfo : EIATTR_KPARAM_INFO
	.align		4
.L_17:
        /*0028*/ 	.byte	0x04, 0x17
        /*002a*/ 	.short	(.L_19 - .L_18)
.L_18:
        /*002c*/ 	.word	0x00000000
        /*0030*/ 	.short	0x0001
        /*0032*/ 	.short	0x0008
        /*0034*/ 	.byte	0x00, 0xf5, 0x21, 0x00


	//----- nvinfo : EIATTR_KPARAM_INFO
	.align		4
.L_19:
        /*0038*/ 	.byte	0x04, 0x17
        /*003a*/ 	.short	(.L_21 - .L_20)
.L_20:
        /*003c*/ 	.word	0x00000000
        /*0040*/ 	.short	0x0000
        /*0042*/ 	.short	0x0000
        /*0044*/ 	.byte	0x00, 0xf5, 0x21, 0x00


	//----- nvinfo : EIATTR_SPARSE_MMA_MASK
	.align		4
.L_21:
        /*0048*/ 	.byte	0x03, 0x50
        /*004a*/ 	.short	0x0000


	//----- nvinfo : EIATTR_MAXREG_COUNT
	.align		4
        /*004c*/ 	.byte	0x03, 0x1b
        /*004e*/ 	.short	0x00ff


	//----- nvinfo : EIATTR_MERCURY_ISA_VERSION
	.align		4
        /*0050*/ 	.byte	0x03, 0x5f
        /*0052*/ 	.short	0x0101


	//----- nvinfo : EIATTR_VRC_CTA_INIT_COUNT
	.align		4
        /*0054*/ 	.byte	0x02, 0x4a
	.zero		1
	.zero		1


	//----- nvinfo : EIATTR_EXIT_INSTR_OFFSETS
	.align		4
        /*0058*/ 	.byte	0x04, 0x1c
        /*005a*/ 	.short	(.L_23 - .L_22)


	//   ....[0]....
.L_22:
        /*005c*/ 	.word	0x00000070


	//   ....[1]....
        /*0060*/ 	.word	0x00000130


	//----- nvinfo : EIATTR_CBANK_PARAM_SIZE
	.align		4
.L_23:
        /*0064*/ 	.byte	0x03, 0x19
        /*0066*/ 	.short	0x001c


	//----- nvinfo : EIATTR_PARAM_CBANK
	.align		4
        /*0068*/ 	.byte	0x04, 0x0a
        /*006a*/ 	.short	(.L_25 - .L_24)
	.align		4
.L_24:
        /*006c*/ 	.word	index@(.nv.constant0._Z10vector_addPKiS0_Pii)
        /*0070*/ 	.short	0x0380
        /*0072*/ 	.short	0x001c


	//----- nvinfo : EIATTR_SW_WAR
	.align		4
.L_25:
        /*0074*/ 	.byte	0x04, 0x36
        /*0076*/ 	.short	(.L_27 - .L_26)
.L_26:
        /*0078*/ 	.word	0x00000008
.L_27:


//--------------------- .nv.info._Z20out_of_bounds_kernelPii --------------------------
	.section	.nv.info._Z20out_of_bounds_kernelPii,"",@"SHT_CUDA_INFO"
	.sectionflags	@""
	.align	4


	//----- nvinfo : EIATTR_CUDA_API_VERSION
	.align		4
        /*0000*/ 	.byte	0x04, 0x37
        /*0002*/ 	.short	(.L_29 - .L_28)
.L_28:
        /*0004*/ 	.word	0x00000082


	//----- nvinfo : EIATTR_KPARAM_INFO
	.align		4
.L_29:
        /*0008*/ 	.byte	0x04, 0x17
        /*000a*/ 	.short	(.L_31 - .L_30)
.L_30:
        /*000c*/ 	.word	0x00000000
        /*0010*/ 	.short	0x0001
        /*0012*/ 	.short	0x0008
        /*0014*/ 	.byte	0x00, 0xf0, 0x11, 0x00


	//----- nvinfo : EIATTR_KPARAM_INFO
	.align		4
.L_31:
        /*0018*/ 	.byte	0x04, 0x17
        /*001a*/ 	.short	(.L_33 - .L_32)
.L_32:
        /*001c*/ 	.word	0x00000000
        /*0020*/ 	.short	0x0000
        /*0022*/ 	.short	0x0000
        /*0024*/ 	.byte	0x00, 0xf5, 0x21, 0x00


	//----- nvinfo : EIATTR_SPARSE_MMA_MASK
	.align		4
.L_33:
        /*0028*/ 	.byte	0x03, 0x50
        /*002a*/ 	.short	0x0000


	//----- nvinfo : EIATTR_MAXREG_COUNT
	.align		4
        /*002c*/ 	.byte	0x03, 0x1b
        /*002e*/ 	.short	0x00ff


	//----- nvinfo : EIATTR_MERCURY_ISA_VERSION
	.align		4
        /*0030*/ 	.byte	0x03, 0x5f
        /*0032*/ 	.short	0x0101


	//----- nvinfo : EIATTR_VRC_CTA_INIT_COUNT
	.align		4
        /*0034*/ 	.byte	0x02, 0x4a
	.zero		1
	.zero		1


	//----- nvinfo : EIATTR_EXIT_INSTR_OFFSETS
	.align		4
        /*0038*/ 	.byte	0x04, 0x1c
        /*003a*/ 	.short	(.L_35 - .L_34)


	//   ....[0]....
.L_34:
        /*003c*/ 	.word	0x00000070


	//   ....[1]....
        /*0040*/ 	.word	0x000000c0


	//----- nvinfo : EIATTR_CBANK_PARAM_SIZE
	.align		4
.L_35:
        /*0044*/ 	.byte	0x03, 0x19
        /*0046*/ 	.short	0x000c


	//----- nvinfo : EIATTR_PARAM_CBANK
	.align		4
        /*0048*/ 	.byte	0x04, 0x0a
        /*004a*/ 	.short	(.L_37 - .L_36)
	.align		4
.L_36:
        /*004c*/ 	.word	index@(.nv.constant0._Z20out_of_bounds_kernelPii)
        /*0050*/ 	.short	0x0380
        /*0052*/ 	.short	0x000c


	//----- nvinfo : EIATTR_SW_WAR
	.align		4
.L_37:
        /*0054*/ 	.byte	0x04, 0x36
        /*0056*/ 	.short	(.L_39 - .L_38)
.L_38:
        /*0058*/ 	.word	0x00000008
.L_39:


//--------------------- .nv.callgraph             --------------------------
	.section	.nv.callgraph,"",@"SHT_CUDA_CALLGRAPH"
	.align	4
	.sectionentsize	8
	.align		4
        /*0000*/ 	.word	0x00000000
	.align		4
        /*0004*/ 	.word	0xffffffff
	.align		4
        /*0008*/ 	.word	0x00000000
	.align		4
        /*000c*/ 	.word	0xfffffffe
	.align		4
        /*0010*/ 	.word	0x00000000
	.align		4
        /*0014*/ 	.word	0xfffffffd
	.align		4
        /*0018*/ 	.word	0x00000000
	.align		4
        /*001c*/ 	.word	0xfffffffc


//--------------------- .text._Z10vector_addPKiS0_Pii --------------------------
	.section	.text._Z10vector_addPKiS0_Pii,"ax",@progbits
	.align	128
        .global         _Z10vector_addPKiS0_Pii
        .type           _Z10vector_addPKiS0_Pii,@function
        .size           _Z10vector_addPKiS0_Pii,(.L_x_2 - _Z10vector_addPKiS0_Pii)
        .other          _Z10vector_addPKiS0_Pii,@"STO_CUDA_ENTRY STV_DEFAULT"
_Z10vector_addPKiS0_Pii:
.text._Z10vector_addPKiS0_Pii:
[----:B------:R-:W-:Y:S01]  /*0000*/  LDC R1, c[0x0][0x37c] ;  /* 0x0000df00ff017b82 */ /* 0x000fe20000000800 */
[----:B------:R-:W0:Y:S07]  /*0010*/  S2R R0, SR_TID.X ;  /* 0x0000000000007919 */ /* 0x000e2e0000002100 */
[----:B------:R-:W0:Y:S01]  /*0020*/  S2UR UR4, SR_CTAID.X ;  /* 0x00000000000479c3 */ /* 0x000e220000002500 */
[----:B------:R-:W1:Y:S07]  /*0030*/  LDCU UR5, c[0x0][0x398] ;  /* 0x00007300ff0577ac */ /* 0x000e6e0008000800 */
[----:B------:R-:W0:Y:S02]  /*0040*/  LDC R9, c[0x0][0x360] ;  /* 0x0000d800ff097b82 */ /* 0x000e240000000800 */
[----:B0-----:R-:W-:-:S05]  /*0050*/  IMAD R9, R9, UR4, R0 ;  /* 0x0000000409097c24 */ /* 0x001fca000f8e0200 */
[----:B-1----:R-:W-:-:S13]  /*0060*/  ISETP.GE.AND P0, PT, R9, UR5, PT ;  /* 0x0000000509007c0c */ /* 0x002fda000bf06270 */
[----:B------:R-:W-:Y:S05]  /*0070*/  @P0 EXIT ;  /* 0x000000000000094d */ /* 0x000fea0003800000 */
[----:B------:R-:W0:Y:S01]  /*0080*/  LDC.64 R2, c[0x0][0x380] ;  /* 0x0000e000ff027b82 */ /* 0x000e220000000a00 */
[----:B------:R-:W1:Y:S07]  /*0090*/  LDCU.64 UR4, c[0x0][0x358] ;  /* 0x00006b00ff0477ac */ /* 0x000e6e0008000a00 */
[----:B------:R-:W2:Y:S08]  /*00a0*/  LDC.64 R4, c[0x0][0x388] ;  /* 0x0000e200ff047b82 */ /* 0x000eb00000000a00 */
[----:B------:R-:W3:Y:S01]  /*00b0*/  LDC.64 R6, c[0x0][0x390] ;  /* 0x0000e400ff067b82 */ /* 0x000ee20000000a00 */
[----:B0-----:R-:W-:-:S06]  /*00c0*/  IMAD.WIDE R2, R9, 0x4, R2 ;  /* 0x0000000409027825 */ /* 0x001fcc00078e0202 */
[----:B-1----:R-:W4:Y:S01]  /*00d0*/  LDG.E R2, desc[UR4][R2.64] ;  /* 0x0000000402027981 */ /* 0x002f22000c1e1900 */
[----:B--2---:R-:W-:-:S06]  /*00e0*/  IMAD.WIDE R4, R9, 0x4, R4 ;  /* 0x0000000409047825 */ /* 0x004fcc00078e0204 */
[----:B------:R-:W4:Y:S01]  /*00f0*/  LDG.E R5, desc[UR4][R4.64] ;  /* 0x0000000404057981 */ /* 0x000f22000c1e1900 */
[----:B---3--:R-:W-:Y:S01]  /*0100*/  IMAD.WIDE R6, R9, 0x4, R6 ;  /* 0x0000000409067825 */ /* 0x008fe200078e0206 */
[----:B----4-:R-:W-:-:S05]  /*0110*/  IADD3 R9, PT, PT, R2, R5, RZ ;  /* 0x0000000502097210 */ /* 0x010fca0007ffe0ff */
[----:B------:R-:W-:Y:S01]  /*0120*/  STG.E desc[UR4][R6.64], R9 ;  /* 0x0000000906007986 */ /* 0x000fe2000c101904 */
[----:B------:R-:W-:Y:S05]  /*0130*/  EXIT ;  /* 0x000000000000794d */ /* 0x000fea0003800000 */
.L_x_0:
[----:B------:R-:W-:-:S00]  /*0140*/  BRA `(.L_x_0) ;  /* 0xfffffffc00fc7947 */ /* 0x000fc0000383ffff */
[----:B------:R-:W-:-:S00]  /*0150*/  NOP ;  /* 0x0000000000007918 */ /* 0x000fc00000000000 */
        /* <DEDUP_REMOVED lines=10> */
.L_x_2:


//--------------------- .text._Z20out_of_bounds_kernelPii --------------------------
	.section	.text._Z20out_of_bounds_kernelPii,"ax",@progbits
	.align	128
        .global         _Z20out_of_bounds_kernelPii
        .type           _Z20out_of_bounds_kernelPii,@function
        .size           _Z20out_of_bounds_kernelPii,(.L_x_3 - _Z20out_of_bounds_kernelPii)
        .other          _Z20out_of_bounds_kernelPii,@"STO_CUDA_ENTRY STV_DEFAULT"
_Z20out_of_bounds_kernelPii:
.text._Z20out_of_bounds_kernelPii:
        /* <DEDUP_REMOVED lines=9> */
[----:B------:R-:W1:Y:S01]  /*0090*/  LDCU.64 UR4, c[0x0][0x358] ;  /* 0x00006b00ff0477ac */ /* 0x000e620008000a00 */
[----:B0-----:R-:W-:-:S05]  /*00a0*/  IMAD.WIDE R2, R5, 0x4, R2 ;  /* 0x0000000405027825 */ /* 0x001fca00078e0202 */
[----:B-1----:R-:W-:Y:S01]  /*00b0*/  STG.E desc[UR4][R2.64], R5 ;  /* 0x0000000502007986 */ /* 0x002fe2000c101904 */
[----:B------:R-:W-:Y:S05]  /*00c0*/  EXIT ;  /* 0x000000000000794d */ /* 0x000fea0003800000 */
.L_x_1:
        /* <DEDUP_REMOVED lines=11> */
.L_x_3:


//--------------------- .nv.shared.reserved.0     --------------------------
	.section	.nv.shared.reserved.0,"aw",@nobits
	.weak		__nv_reservedSMEM_offset_0_alias
	.size		__nv_reservedSMEM_offset_0_alias, 0, 64
	.other		__nv_reservedSMEM_offset_0_alias,@"STO_CUDA_RESERVED_SHARED STV_DEFAULT"
__nv_reservedSMEM_offset_0_alias:
	.zero		0
	.zero		64


//--------------------- .nv.constant0._Z10vector_addPKiS0_Pii --------------------------
	.section	.nv.constant0._Z10vector_addPKiS0_Pii,"a",@progbits
	.sectionflags	@""
	.align	4
.nv.constant0._Z10vector_addPKiS0_Pii:
	.zero		924


//--------------------- .nv.constant0._Z20out_of_bounds_kernelPii --------------------------
	.section	.nv.constant0._Z20out_of_bounds_kernelPii,"a",@progbits
	.sectionflags	@""
	.align	4
.nv.constant0._Z20out_of_bounds_kernelPii:
	.zero		908


//--------------------- SYMBOLS --------------------------

	.type		.nv.reservedSmem.offset0,@object
	.size		.nv.reservedSmem.offset0,0x4
